//
// Generated by NVIDIA NVVM Compiler
//
// Compiler Build ID: CL-36424714
// Cuda compilation tools, release 13.0, V13.0.88
// Based on NVVM 20.0.0
//

.version 9.0
.target sm_100
.address_size 64

	// .globl	_Z14TC_INT_FP_GeluPaS_PiS0_PfS1_iii

.visible .entry _Z14TC_INT_FP_GeluPaS_PiS0_PfS1_iii(
	.param .u64 .ptr .align 1 _Z14TC_INT_FP_GeluPaS_PiS0_PfS1_iii_param_0,
	.param .u64 .ptr .align 1 _Z14TC_INT_FP_GeluPaS_PiS0_PfS1_iii_param_1,
	.param .u64 .ptr .align 1 _Z14TC_INT_FP_GeluPaS_PiS0_PfS1_iii_param_2,
	.param .u64 .ptr .align 1 _Z14TC_INT_FP_GeluPaS_PiS0_PfS1_iii_param_3,
	.param .u64 .ptr .align 1 _Z14TC_INT_FP_GeluPaS_PiS0_PfS1_iii_param_4,
	.param .u64 .ptr .align 1 _Z14TC_INT_FP_GeluPaS_PiS0_PfS1_iii_param_5,
	.param .u32 _Z14TC_INT_FP_GeluPaS_PiS0_PfS1_iii_param_6,
	.param .u32 _Z14TC_INT_FP_GeluPaS_PiS0_PfS1_iii_param_7,
	.param .u32 _Z14TC_INT_FP_GeluPaS_PiS0_PfS1_iii_param_8
)
{
	.reg .pred 	%p<15>;
	.reg .b16 	%rs<10>;
	.reg .b32 	%r<70>;
	.reg .b32 	%f<24>;
	.reg .b64 	%rd<24>;

	ld.param.u64 	%rd1, [_Z14TC_INT_FP_GeluPaS_PiS0_PfS1_iii_param_0];
	ld.param.u64 	%rd2, [_Z14TC_INT_FP_GeluPaS_PiS0_PfS1_iii_param_1];
	ld.param.u64 	%rd3, [_Z14TC_INT_FP_GeluPaS_PiS0_PfS1_iii_param_2];
	ld.param.u64 	%rd4, [_Z14TC_INT_FP_GeluPaS_PiS0_PfS1_iii_param_3];
	ld.param.u64 	%rd5, [_Z14TC_INT_FP_GeluPaS_PiS0_PfS1_iii_param_4];
	ld.param.u64 	%rd6, [_Z14TC_INT_FP_GeluPaS_PiS0_PfS1_iii_param_5];
	ld.param.u32 	%r16, [_Z14TC_INT_FP_GeluPaS_PiS0_PfS1_iii_param_6];
	ld.param.u32 	%r17, [_Z14TC_INT_FP_GeluPaS_PiS0_PfS1_iii_param_7];
	ld.param.u32 	%r18, [_Z14TC_INT_FP_GeluPaS_PiS0_PfS1_iii_param_8];
	mov.u32 	%r19, %ctaid.y;
	mov.u32 	%r20, %ntid.y;
	mov.u32 	%r21, %tid.y;
	mad.lo.s32 	%r1, %r19, %r20, %r21;
	mov.u32 	%r22, %ctaid.x;
	mov.u32 	%r23, %ntid.x;
	mov.u32 	%r24, %tid.x;
	mad.lo.s32 	%r2, %r22, %r23, %r24;
	setp.ge.s32 	%p1, %r1, %r18;
	setp.ge.s32 	%p2, %r2, %r16;
	or.pred  	%p3, %p2, %p1;
	@%p3 bra 	$L__BB0_6;
	cvta.to.global.u64 	%rd18, %rd1;
	mad.lo.s32 	%r3, %r16, %r1, %r2;
	cvt.s64.s32 	%rd19, %r3;
	add.s64 	%rd20, %rd18, %rd19;
	ld.global.s8 	%rs1, [%rd20];
	shr.u16 	%rs2, %rs1, 1;
	add.s16 	%rs3, %rs2, %rs1;
	shr.u16 	%rs4, %rs1, 3;
	add.s16 	%rs5, %rs3, %rs4;
	shr.u16 	%rs6, %rs1, 4;
	add.s16 	%rs7, %rs5, %rs6;
	cvt.u32.u16 	%r56, %rs7;
	cvt.s32.s8 	%r4, %r56;
	mov.b32 	%r67, 0;
$L__BB0_2:
	mov.u32 	%r5, %r67;
	shr.s32 	%r57, %r4, %r5;
	setp.gt.s32 	%p13, %r57, 1;
	add.s32 	%r67, %r5, 1;
	@%p13 bra 	$L__BB0_2;
	neg.s32 	%r7, %r4;
	mov.b32 	%r68, 0;
$L__BB0_4:
	mov.u32 	%r8, %r68;
	shr.s32 	%r59, %r7, %r8;
	setp.gt.s32 	%p14, %r59, 1;
	add.s32 	%r68, %r8, 1;
	@%p14 bra 	$L__BB0_4;
	mov.b32 	%r60, -1;
	shl.b32 	%r61, %r60, %r5;
	shl.b32 	%r62, %r60, %r8;
	add.s32 	%r63, %r62, %r61;
	add.s32 	%r64, %r61, %r4;
	or.b32  	%r65, %r64, -2147483648;
	div.s32 	%r66, %r65, %r63;
	cvt.u16.u32 	%rs8, %r66;
	mul.lo.s16 	%rs9, %rs1, %rs8;
	cvta.to.global.u64 	%rd22, %rd2;
	add.s64 	%rd23, %rd22, %rd19;
	st.global.u8 	[%rd23], %rs9;
	bra.uni 	$L__BB0_12;
$L__BB0_6:
	setp.ge.s32 	%p4, %r1, %r18;
	setp.lt.s32 	%p5, %r2, %r16;
	add.s32 	%r25, %r17, %r16;
	setp.ge.s32 	%p6, %r2, %r25;
	or.pred  	%p7, %p4, %p6;
	or.pred  	%p8, %p7, %p5;
	@%p8 bra 	$L__BB0_12;
	sub.s32 	%r26, %r2, %r16;
	mad.lo.s32 	%r10, %r17, %r1, %r26;
	shr.s32 	%r27, %r10, 31;
	shr.u32 	%r28, %r27, 27;
	add.s32 	%r29, %r10, %r28;
	shr.u32 	%r30, %r29, 5;
	and.b32  	%r31, %r30, 1;
	setp.eq.b32 	%p9, %r31, 1;
	@%p9 bra 	$L__BB0_11;
	cvta.to.global.u64 	%rd12, %rd3;
	mul.wide.s32 	%rd13, %r10, 4;
	add.s64 	%rd14, %rd12, %rd13;
	ld.global.u32 	%r11, [%rd14];
	shr.s32 	%r43, %r11, 1;
	add.s32 	%r44, %r43, %r11;
	shr.s32 	%r45, %r11, 3;
	add.s32 	%r46, %r44, %r45;
	shr.s32 	%r47, %r11, 4;
	add.s32 	%r12, %r46, %r47;
	neg.s32 	%r13, %r12;
	mov.b32 	%r69, 0;
$L__BB0_9:
	mov.u32 	%r14, %r69;
	shr.s32 	%r48, %r13, %r14;
	setp.gt.s32 	%p12, %r48, 1;
	add.s32 	%r69, %r14, 1;
	@%p12 bra 	$L__BB0_9;
	mov.b32 	%r49, -1;
	shl.b32 	%r50, %r49, %r14;
	not.b32 	%r51, %r12;
	add.s32 	%r52, %r50, %r51;
	div.s32 	%r53, -1, %r52;
	mul.lo.s32 	%r54, %r11, %r53;
	cvta.to.global.u64 	%rd15, %rd4;
	add.s64 	%rd17, %rd15, %rd13;
	st.global.u32 	[%rd17], %r54;
	bra.uni 	$L__BB0_12;
$L__BB0_11:
	shr.u32 	%r36, %r27, 26;
	add.s32 	%r37, %r10, %r36;
	shr.s32 	%r38, %r37, 6;
	sub.s32 	%r39, %r38, %r30;
	shl.b32 	%r40, %r39, 5;
	add.s32 	%r41, %r40, %r10;
	cvta.to.global.u64 	%rd7, %rd5;
	mul.wide.s32 	%rd8, %r41, 4;
	add.s64 	%rd9, %rd7, %rd8;
	ld.global.f32 	%f1, [%rd9];
	mul.f32 	%f2, %f1, 0f3F000000;
	mul.f32 	%f3, %f1, 0f3D372713;
	mul.f32 	%f4, %f1, %f3;
	fma.rn.f32 	%f5, %f1, %f4, %f1;
	mul.f32 	%f6, %f5, 0f3F4C4229;
	abs.f32 	%f7, %f6;
	mul.f32 	%f8, %f7, 0f4038AA3B;
	ex2.approx.ftz.f32 	%f9, %f8;
	add.f32 	%f10, %f9, 0f3F800000;
	rcp.approx.ftz.f32 	%f11, %f10;
	fma.rn.f32 	%f12, %f11, 0fC0000000, 0f3F800000;
	setp.ge.f32 	%p10, %f7, 0f41102CB4;
	selp.f32 	%f13, 0f3F800000, %f12, %p10;
	copysign.f32 	%f14, %f6, %f13;
	mul.f32 	%f15, %f6, %f6;
	fma.rn.f32 	%f16, %f15, 0f3C80F082, 0fBD563CAE;
	fma.rn.f32 	%f17, %f16, %f15, 0f3E085941;
	fma.rn.f32 	%f18, %f17, %f15, 0fBEAAA9ED;
	fma.rn.f32 	%f19, %f18, %f15, 0f00000000;
	fma.rn.f32 	%f20, %f19, %f6, %f6;
	setp.ge.f32 	%p11, %f7, 0f3F19999A;
	selp.f32 	%f21, %f14, %f20, %p11;
	add.f32 	%f22, %f21, 0f3F800000;
	mul.f32 	%f23, %f2, %f22;
	cvta.to.global.u64 	%rd10, %rd6;
	add.s64 	%rd11, %rd10, %rd8;
	st.global.f32 	[%rd11], %f23;
$L__BB0_12:
	ret;

}


// ===== COMPILED SASS (sm_100) =====

	.target	sm_100

	.elftype	@"ET_EXEC"


//--------------------- .note.nv.tkinfo           --------------------------
	.section	.note.nv.tkinfo,"",@"SHT_NOTE"
	.sectionflags	@"SHF_NOTE_NV_TKINFO"
	.tkinfo
        /*0018*/ 	.word	0x00000002
        /*0030*/ 	.string	""
        /*0030*/ 	.string	"ptxas"
        /*0030*/ 	.string	"Cuda compilation tools, release 13.0, V13.0.88"
        /*0030*/ 	.string	"Build cuda_13.0.r13.0/compiler.36424714_0"
        /*0030*/ 	.string	"-arch sm_100 -m 64 "



//--------------------- .note.nv.cuinfo           --------------------------
	.section	.note.nv.cuinfo,"",@"SHT_NOTE"
	.sectionflags	@"SHF_NOTE_NV_CUINFO"
        /*0018*/ 	.short	0x0002
        /*001a*/ 	.short	0x0064
        /*001c*/ 	.short	0x0082
	.zero		2


//--------------------- .nv.info                  --------------------------
	.section	.nv.info,"",@"SHT_CUDA_INFO"
	.align	4


	//----- nvinfo : EIATTR_REGCOUNT
	.align		4
        /*0000*/ 	.byte	0x04, 0x2f
        /*0002*/ 	.short	(.L_1 - .L_0)
	.align		4
.L_0:
        /*0004*/ 	.word	index@(_Z14TC_INT_FP_GeluPaS_PiS0_PfS1_iii)
        /*0008*/ 	.word	0x0000000e


	//----- nvinfo : EIATTR_FRAME_SIZE
	.align		4
.L_1:
        /*000c*/ 	.byte	0x04, 0x11
        /*000e*/ 	.short	(.L_3 - .L_2)
	.align		4
.L_2:
        /*0010*/ 	.word	index@(_Z14TC_INT_FP_GeluPaS_PiS0_PfS1_iii)
        /*0014*/ 	.word	0x00000000


	//----- nvinfo : EIATTR_MIN_STACK_SIZE
	.align		4
.L_3:
        /*0018*/ 	.byte	0x04, 0x12
        /*001a*/ 	.short	(.L_5 - .L_4)
	.align		4
.L_4:
        /*001c*/ 	.word	index@(_Z14TC_INT_FP_GeluPaS_PiS0_PfS1_iii)
        /*0020*/ 	.word	0x00000000
.L_5:


//--------------------- .nv.compat                --------------------------
	.section	.nv.compat,"",@"SHT_CUDA_COMPAT_INFO"
	.align	4
        /*0000*/ 	.byte	0x02, 0x09, 0x00, 0x00, 0x02, 0x02, 0x01, 0x00, 0x02, 0x05, 0x05, 0x00, 0x03, 0x07, 0x01, 0x01
        /*0010*/ 	.byte	0x02, 0x03, 0x00, 0x00, 0x02, 0x06, 0x01, 0x00, 0x04, 0x0b, 0x08, 0x00, 0x01, 0x00, 0x00, 0x00
        /*0020*/ 	.byte	0x00, 0x00, 0x00, 0x00


//--------------------- .nv.info._Z14TC_INT_FP_GeluPaS_PiS0_PfS1_iii --------------------------
	.section	.nv.info._Z14TC_INT_FP_GeluPaS_PiS0_PfS1_iii,"",@"SHT_CUDA_INFO"
	.sectionflags	@""
	.align	4


	//----- nvinfo : EIATTR_CUDA_API_VERSION
	.align		4
        /*0000*/ 	.byte	0x04, 0x37
        /*0002*/ 	.short	(.L_7 - .L_6)
.L_6:
        /*0004*/ 	.word	0x00000082


	//----- nvinfo : EIATTR_KPARAM_INFO
	.align		4
.L_7:
        /*0008*/ 	.byte	0x04, 0x17
        /*000a*/ 	.short	(.L_9 - .L_8)
.L_8:
        /*000c*/ 	.word	0x00000000
        /*0010*/ 	.short	0x0008
        /*0012*/ 	.short	0x0038
        /*0014*/ 	.byte	0x00, 0xf0, 0x11, 0x00


	//----- nvinfo : EIATTR_KPARAM_INFO
	.align		4
.L_9:
        /*0018*/ 	.byte	0x04, 0x17
        /*001a*/ 	.short	(.L_11 - .L_10)
.L_10:
        /*001c*/ 	.word	0x00000000
        /*0020*/ 	.short	0x0007
        /*0022*/ 	.short	0x0034
        /*0024*/ 	.byte	0x00, 0xf0, 0x11, 0x00


	//----- nvinfo : EIATTR_KPARAM_INFO
	.align		4
.L_11:
        /*0028*/ 	.byte	0x04, 0x17
        /*002a*/ 	.short	(.L_13 - .L_12)
.L_12:
        /*002c*/ 	.word	0x00000000
        /*0030*/ 	.short	0x0006
        /*0032*/ 	.short	0x0030
        /*0034*/ 	.byte	0x00, 0xf0, 0x11, 0x00


	//----- nvinfo : EIATTR_KPARAM_INFO
	.align		4
.L_13:
        /*0038*/ 	.byte	0x04, 0x17
        /*003a*/ 	.short	(.L_15 - .L_14)
.L_14:
        /*003c*/ 	.word	0x00000000
        /*0040*/ 	.short	0x0005
        /*0042*/ 	.short	0x0028
        /*0044*/ 	.byte	0x00, 0xf5, 0x21, 0x00


	//----- nvinfo : EIATTR_KPARAM_INFO
	.align		4
.L_15:
        /*0048*/ 	.byte	0x04, 0x17
        /*004a*/ 	.short	(.L_17 - .L_16)
.L_16:
        /*004c*/ 	.word	0x00000000
        /*0050*/ 	.short	0x0004
        /*0052*/ 	.short	0x0020
        /*0054*/ 	.byte	0x00, 0xf5, 0x21, 0x00


	//----- nvinfo : EIATTR_KPARAM_INFO
	.align		4
.L_17:
        /*0058*/ 	.byte	0x04, 0x17
        /*005a*/ 	.short	(.L_19 - .L_18)
.L_18:
        /*005c*/ 	.word	0x00000000
        /*0060*/ 	.short	0x0003
        /*0062*/ 	.short	0x0018
        /*0064*/ 	.byte	0x00, 0xf5, 0x21, 0x00


	//----- nvinfo : EIATTR_KPARAM_INFO
	.align		4
.L_19:
        /*0068*/ 	.byte	0x04, 0x17
        /*006a*/ 	.short	(.L_21 - .L_20)
.L_20:
        /*006c*/ 	.word	0x00000000
        /*0070*/ 	.short	0x0002
        /*0072*/ 	.short	0x0010
        /*0074*/ 	.byte	0x00, 0xf5, 0x21, 0x00


	//----- nvinfo : EIATTR_KPARAM_INFO
	.align		4
.L_21:
        /*0078*/ 	.byte	0x04, 0x17
        /*007a*/ 	.short	(.L_23 - .L_22)
.L_22:
        /*007c*/ 	.word	0x00000000
        /*0080*/ 	.short	0x0001
        /*0082*/ 	.short	0x0008
        /*0084*/ 	.byte	0x00, 0xf5, 0x21, 0x00


	//----- nvinfo : EIATTR_KPARAM_INFO
	.align		4
.L_23:
        /*0088*/ 	.byte	0x04, 0x17
        /*008a*/ 	.short	(.L_25 - .L_24)
.L_24:
        /*008c*/ 	.word	0x00000000
        /*0090*/ 	.short	0x0000
        /*0092*/ 	.short	0x0000
        /*0094*/ 	.byte	0x00, 0xf5, 0x21, 0x00


	//----- nvinfo : EIATTR_SPARSE_MMA_MASK
	.align		4
.L_25:
        /*0098*/ 	.byte	0x03, 0x50
        /*009a*/ 	.short	0x0000


	//----- nvinfo : EIATTR_MAXREG_COUNT
	.align		4
        /*009c*/ 	.byte	0x03, 0x1b
        /*009e*/ 	.short	0x00ff


	//----- nvinfo : EIATTR_MERCURY_ISA_VERSION
	.align		4
        /*00a0*/ 	.byte	0x03, 0x5f
        /*00a2*/ 	.short	0x0101


	//----- nvinfo : EIATTR_VRC_CTA_INIT_COUNT
	.align		4
        /*00a4*/ 	.byte	0x02, 0x4a
	.zero		1
	.zero		1


	//----- nvinfo : EIATTR_EXIT_INSTR_OFFSETS
	.align		4
        /*00a8*/ 	.byte	0x04, 0x1c
        /*00aa*/ 	.short	(.L_27 - .L_26)


	//   ....[0]....
.L_26:
        /*00ac*/ 	.word	0x00000510


	//   ....[1]....
        /*00b0*/ 	.word	0x00000570


	//   ....[2]....
        /*00b4*/ 	.word	0x00000830


	//   ....[3]....
        /*00b8*/ 	.word	0x00000a50


	//----- nvinfo : EIATTR_CRS_STACK_SIZE
	.align		4
.L_27:
        /*00bc*/ 	.byte	0x04, 0x1e
        /*00be*/ 	.short	(.L_29 - .L_28)
.L_28:
        /*00c0*/ 	.word	0x00000000


	//----- nvinfo : EIATTR_CBANK_PARAM_SIZE
	.align		4
.L_29:
        /*00c4*/ 	.byte	0x03, 0x19
        /*00c6*/ 	.short	0x003c


	//----- nvinfo : EIATTR_PARAM_CBANK
	.align		4
        /*00c8*/ 	.byte	0x04, 0x0a
        /*00ca*/ 	.short	(.L_31 - .L_30)
	.align		4
.L_30:
        /*00cc*/ 	.word	index@(.nv.constant0._Z14TC_INT_FP_GeluPaS_PiS0_PfS1_iii)
        /*00d0*/ 	.short	0x0380
        /*00d2*/ 	.short	0x003c


	//----- nvinfo : EIATTR_SW_WAR
	.align		4
.L_31:
        /*00d4*/ 	.byte	0x04, 0x36
        /*00d6*/ 	.short	(.L_33 - .L_32)
.L_32:
        /*00d8*/ 	.word	0x00000008
.L_33:


//--------------------- .nv.callgraph             --------------------------
	.section	.nv.callgraph,"",@"SHT_CUDA_CALLGRAPH"
	.align	4
	.sectionentsize	8
	.align		4
        /*0000*/ 	.word	0x00000000
	.align		4
        /*0004*/ 	.word	0xffffffff
	.align		4
        /*0008*/ 	.word	0x00000000
	.align		4
        /*000c*/ 	.word	0xfffffffe
	.align		4
        /*0010*/ 	.word	0x00000000
	.align		4
        /*0014*/ 	.word	0xfffffffd
	.align		4
        /*0018*/ 	.word	0x00000000
	.align		4
        /*001c*/ 	.word	0xfffffffc


//--------------------- .text._Z14TC_INT_FP_GeluPaS_PiS0_PfS1_iii --------------------------
	.section	.text._Z14TC_INT_FP_GeluPaS_PiS0_PfS1_iii,"ax",@progbits
	.align	128
        .global         _Z14TC_INT_FP_GeluPaS_PiS0_PfS1_iii
        .type           _Z14TC_INT_FP_GeluPaS_PiS0_PfS1_iii,@function
        .size           _Z14TC_INT_FP_GeluPaS_PiS0_PfS1_iii,(.L_x_9 - _Z14TC_INT_FP_GeluPaS_PiS0_PfS1_iii)
        .other          _Z14TC_INT_FP_GeluPaS_PiS0_PfS1_iii,@"STO_CUDA_ENTRY STV_DEFAULT"
_Z14TC_INT_FP_GeluPaS_PiS0_PfS1_iii:
.text._Z14TC_INT_FP_GeluPaS_PiS0_PfS1_iii:
[----:B------:R-:W-:Y:S01]  /*0000*/  LDC R1, c[0x0][0x37c] ;  /* 0x0000df00ff017b82 */ /* 0x000fe20000000800 */
[----:B------:R-:W0:Y:S07]  /*0010*/  S2R R3, SR_TID.Y ;  /* 0x0000000000037919 */ /* 0x000e2e0000002200 */
[----:B------:R-:W0:Y:S01]  /*0020*/  S2UR UR4, SR_CTAID.Y ;  /* 0x00000000000479c3 */ /* 0x000e220000002600 */
[----:B------:R-:W1:Y:S01]  /*0030*/  LDCU UR6, c[0x0][0x3b8] ;  /* 0x00007700ff0677ac */ /* 0x000e620008000800 */
[----:B------:R-:W2:Y:S01]  /*0040*/  S2R R5, SR_TID.X ;  /* 0x0000000000057919 */ /* 0x000ea20000002100 */
[----:B------:R-:W3:Y:S05]  /*0050*/  LDCU UR7, c[0x0][0x3b0] ;  /* 0x00007600ff0777ac */ /* 0x000eea0008000800 */
[----:B------:R-:W0:Y:S08]  /*0060*/  LDC R0, c[0x0][0x364] ;  /* 0x0000d900ff007b82 */ /* 0x000e300000000800 */
[----:B------:R-:W2:Y:S08]  /*0070*/  S2UR UR5, SR_CTAID.X ;  /* 0x00000000000579c3 */ /* 0x000eb00000002500 */
[----:B------:R-:W2:Y:S01]  /*0080*/  LDC R2, c[0x0][0x360] ;  /* 0x0000d800ff027b82 */ /* 0x000ea20000000800 */
[----:B0-----:R-:W-:-:S05]  /*0090*/  IMAD R0, R0, UR4, R3 ;  /* 0x0000000400007c24 */ /* 0x001fca000f8e0203 */
[----:B-1----:R-:W-:Y:S01]  /*00a0*/  ISETP.GE.AND P0, PT, R0, UR6, PT ;  /* 0x0000000600007c0c */ /* 0x002fe2000bf06270 */
[----:B--2---:R-:W-:Y:S01]  /*00b0*/  IMAD R3, R2, UR5, R5 ;  /* 0x0000000502037c24 */ /* 0x004fe2000f8e0205 */
[----:B------:R-:W0:Y:S04]  /*00c0*/  LDCU.64 UR4, c[0x0][0x358] ;  /* 0x00006b00ff0477ac */ /* 0x000e280008000a00 */
[----:B---3--:R-:W-:-:S13]  /*00d0*/  ISETP.GE.OR P0, PT, R3, UR7, P0 ;  /* 0x0000000703007c0c */ /* 0x008fda0008706670 */
[----:B------:R-:W-:Y:S05]  /*00e0*/  @P0 BRA `(.L_x_0) ;  /* 0x00000004000c0947 */ /* 0x000fea0003800000 */
[----:B------:R-:W1:Y:S01]  /*00f0*/  LDCU.64 UR8, c[0x0][0x380] ;  /* 0x00007000ff0877ac */ /* 0x000e620008000a00 */
[----:B------:R-:W-:-:S05]  /*0100*/  IMAD R2, R0, UR7, R3 ;  /* 0x0000000700027c24 */ /* 0x000fca000f8e0203 */
[----:B------:R-:W-:Y:S02]  /*0110*/  SHF.R.S32.HI R7, RZ, 0x1f, R2 ;  /* 0x0000001fff077819 */ /* 0x000fe40000011402 */
[----:B-1----:R-:W-:-:S04]  /*0120*/  IADD3 R4, P0, PT, R2, UR8, RZ ;  /* 0x0000000802047c10 */ /* 0x002fc8000ff1e0ff */
[----:B------:R-:W-:-:S05]  /*0130*/  IADD3.X R5, PT, PT, R7, UR9, RZ, P0, !PT ;  /* 0x0000000907057c10 */ /* 0x000fca00087fe4ff */
[----:B0-----:R-:W2:Y:S01]  /*0140*/  LDG.E.S8 R0, desc[UR4][R4.64] ;  /* 0x0000000404007981 */ /* 0x001ea2000c1e1300 */
[----:B------:R-:W-:Y:S01]  /*0150*/  BSSY.RECONVERGENT B0, `(.L_x_1) ;  /* 0x000000d000007945 */ /* 0x000fe20003800200 */
[----:B--2---:R-:W-:-:S04]  /*0160*/  LOP3.LUT R6, R0, 0xffff, RZ, 0xc0, !PT ;  /* 0x0000ffff00067812 */ /* 0x004fc800078ec0ff */
[----:B------:R-:W-:-:S04]  /*0170*/  LEA.HI R3, R6, R0, RZ, 0x1f ;  /* 0x0000000006037211 */ /* 0x000fc800078ff8ff */
[----:B------:R-:W-:-:S04]  /*0180*/  LEA.HI R3, R6, R3, RZ, 0x1d ;  /* 0x0000000306037211 */ /* 0x000fc800078fe8ff */
[----:B------:R-:W-:Y:S01]  /*0190*/  LEA.HI R3, R6, R3, RZ, 0x1c ;  /* 0x0000000306037211 */ /* 0x000fe200078fe0ff */
[----:B------:R-:W-:-:S03]  /*01a0*/  IMAD.MOV.U32 R6, RZ, RZ, RZ ;  /* 0x000000ffff067224 */ /* 0x000fc600078e00ff */
[----:B------:R-:W-:-:S04]  /*01b0*/  LOP3.LUT R3, R3, 0xffff, RZ, 0xc0, !PT ;  /* 0x0000ffff03037812 */ /* 0x000fc800078ec0ff */
[----:B------:R-:W-:-:S07]  /*01c0*/  PRMT R3, R3, 0x8880, RZ ;  /* 0x0000888003037816 */ /* 0x000fce00000000ff */
.L_x_2:
[----:B------:R-:W-:Y:S01]  /*01d0*/  SHF.R.S32.HI R4, RZ, R6, R3 ;  /* 0x00000006ff047219 */ /* 0x000fe20000011403 */
[----:B------:R-:W-:Y:S02]  /*01e0*/  IMAD.MOV.U32 R8, RZ, RZ, R6 ;  /* 0x000000ffff087224 */ /* 0x000fe400078e0006 */
[----:B------:R-:W-:Y:S01]  /*01f0*/  VIADD R6, R6, 0x1 ;  /* 0x0000000106067836 */ /* 0x000fe20000000000 */
[----:B------:R-:W-:-:S13]  /*0200*/  ISETP.GT.AND P0, PT, R4, 0x1, PT ;  /* 0x000000010400780c */ /* 0x000fda0003f04270 */
[----:B------:R-:W-:Y:S05]  /*0210*/  @P0 BRA `(.L_x_2) ;  /* 0xfffffffc00ec0947 */ /* 0x000fea000383ffff */
[----:B------:R-:W-:Y:S05]  /*0220*/  BSYNC.RECONVERGENT B0 ;  /* 0x0000000000007941 */ /* 0x000fea0003800200 */
.L_x_1:
[----:B------:R-:W-:Y:S01]  /*0230*/  BSSY.RECONVERGENT B0, `(.L_x_3) ;  /* 0x0000008000007945 */ /* 0x000fe20003800200 */
[----:B------:R-:W-:Y:S02]  /*0240*/  IMAD.MOV.U32 R4, RZ, RZ, RZ ;  /* 0x000000ffff047224 */ /* 0x000fe400078e00ff */
[----:B------:R-:W-:-:S07]  /*0250*/  IMAD.MOV R5, RZ, RZ, -R3 ;  /* 0x000000ffff057224 */ /* 0x000fce00078e0a03 */
.L_x_4:
[----:B------:R-:W-:-:S04]  /*0260*/  SHF.R.S32.HI R6, RZ, R4, R5 ;  /* 0x00000004ff067219 */ /* 0x000fc80000011405 */
[----:B------:R-:W-:Y:S01]  /*0270*/  ISETP.GT.AND P0, PT, R6, 0x1, PT ;  /* 0x000000010600780c */ /* 0x000fe20003f04270 */
[----:B------:R-:W-:Y:S02]  /*0280*/  IMAD.MOV.U32 R6, RZ, RZ, R4 ;  /* 0x000000ffff067224 */ /* 0x000fe400078e0004 */
[----:B------:R-:W-:-:S10]  /*0290*/  VIADD R4, R4, 0x1 ;  /* 0x0000000104047836 */ /* 0x000fd40000000000 */
[----:B------:R-:W-:Y:S05]  /*02a0*/  @P0 BRA `(.L_x_4) ;  /* 0xfffffffc00ec0947 */ /* 0x000fea000383ffff */
[----:B------:R-:W-:Y:S05]  /*02b0*/  BSYNC.RECONVERGENT B0 ;  /* 0x0000000000007941 */ /* 0x000fea0003800200 */
.L_x_3:
[----:B------:R-:W-:Y:S01]  /*02c0*/  IMAD.MOV.U32 R5, RZ, RZ, -0x1 ;  /* 0xffffffffff057424 */ /* 0x000fe200078e00ff */
[----:B------:R-:W0:Y:S04]  /*02d0*/  LDCU.64 UR8, c[0x0][0x388] ;  /* 0x00007100ff0877ac */ /* 0x000e280008000a00 */
[C---:B------:R-:W-:Y:S02]  /*02e0*/  SHF.L.U32 R4, R5.reuse, R8, RZ ;  /* 0x0000000805047219 */ /* 0x040fe400000006ff */
[----:B------:R-:W-:-:S03]  /*02f0*/  SHF.L.U32 R5, R5, R6, RZ ;  /* 0x0000000605057219 */ /* 0x000fc600000006ff */
[----:B------:R-:W-:Y:S02]  /*0300*/  IMAD.IADD R3, R3, 0x1, R4 ;  /* 0x0000000103037824 */ /* 0x000fe400078e0204 */
[----:B------:R-:W-:-:S03]  /*0310*/  IMAD.IADD R10, R4, 0x1, R5 ;  /* 0x00000001040a7824 */ /* 0x000fc600078e0205 */
[----:B------:R-:W-:Y:S02]  /*0320*/  LOP3.LUT R3, R3, 0x80000000, RZ, 0xfc, !PT ;  /* 0x8000000003037812 */ /* 0x000fe400078efcff */
[-C--:B------:R-:W-:Y:S02]  /*0330*/  IABS R8, R10.reuse ;  /* 0x0000000a00087213 */ /* 0x080fe40000000000 */
[-C--:B------:R-:W-:Y:S02]  /*0340*/  IABS R4, R10.reuse ;  /* 0x0000000a00047213 */ /* 0x080fe40000000000 */
[----:B------:R-:W1:Y:S01]  /*0350*/  I2F.RP R6, R8 ;  /* 0x0000000800067306 */ /* 0x000e620000209400 */
[----:B------:R-:W-:Y:S02]  /*0360*/  IABS R11, R3 ;  /* 0x00000003000b7213 */ /* 0x000fe40000000000 */
[----:B------:R-:W-:-:S04]  /*0370*/  LOP3.LUT R3, R3, R10, RZ, 0x3c, !PT ;  /* 0x0000000a03037212 */ /* 0x000fc800078e3cff */
[----:B------:R-:W-:Y:S01]  /*0380*/  ISETP.GE.AND P1, PT, R3, RZ, PT ;  /* 0x000000ff0300720c */ /* 0x000fe20003f26270 */
[----:B-1----:R-:W1:Y:S02]  /*0390*/  MUFU.RCP R6, R6 ;  /* 0x0000000600067308 */ /* 0x002e640000001000 */
[----:B-1----:R-:W-:Y:S02]  /*03a0*/  VIADD R5, R6, 0xffffffe ;  /* 0x0ffffffe06057836 */ /* 0x002fe40000000000 */
[----:B------:R-:W-:Y:S02]  /*03b0*/  IMAD.MOV R6, RZ, RZ, -R4 ;  /* 0x000000ffff067224 */ /* 0x000fe400078e0a04 */
[----:B------:R-:W-:Y:S02]  /*03c0*/  IMAD.MOV.U32 R4, RZ, RZ, RZ ;  /* 0x000000ffff047224 */ /* 0x000fe400078e00ff */
[----:B------:R-:W1:Y:S02]  /*03d0*/  F2I.FTZ.U32.TRUNC.NTZ R5, R5 ;  /* 0x0000000500057305 */ /* 0x000e64000021f000 */
[----:B-1----:R-:W-:-:S04]  /*03e0*/  IMAD.MOV R9, RZ, RZ, -R5 ;  /* 0x000000ffff097224 */ /* 0x002fc800078e0a05 */
[----:B------:R-:W-:-:S04]  /*03f0*/  IMAD R9, R9, R8, RZ ;  /* 0x0000000809097224 */ /* 0x000fc800078e02ff */
[----:B------:R-:W-:-:S04]  /*0400*/  IMAD.HI.U32 R4, R5, R9, R4 ;  /* 0x0000000905047227 */ /* 0x000fc800078e0004 */
[----:B------:R-:W-:-:S04]  /*0410*/  IMAD.MOV.U32 R5, RZ, RZ, R11 ;  /* 0x000000ffff057224 */ /* 0x000fc800078e000b */
[----:B------:R-:W-:-:S04]  /*0420*/  IMAD.HI.U32 R4, R4, R5, RZ ;  /* 0x0000000504047227 */ /* 0x000fc800078e00ff */
[----:B------:R-:W-:-:S05]  /*0430*/  IMAD R5, R4, R6, R5 ;  /* 0x0000000604057224 */ /* 0x000fca00078e0205 */
[----:B------:R-:W-:-:S13]  /*0440*/  ISETP.GT.U32.AND P2, PT, R8, R5, PT ;  /* 0x000000050800720c */ /* 0x000fda0003f44070 */
[----:B------:R-:W-:Y:S01]  /*0450*/  @!P2 IMAD.IADD R5, R5, 0x1, -R8 ;  /* 0x000000010505a824 */ /* 0x000fe200078e0a08 */
[----:B------:R-:W-:Y:S02]  /*0460*/  @!P2 IADD3 R4, PT, PT, R4, 0x1, RZ ;  /* 0x000000010404a810 */ /* 0x000fe40007ffe0ff */
[----:B------:R-:W-:Y:S02]  /*0470*/  ISETP.NE.AND P2, PT, R10, RZ, PT ;  /* 0x000000ff0a00720c */ /* 0x000fe40003f45270 */
[----:B------:R-:W-:-:S13]  /*0480*/  ISETP.GE.U32.AND P0, PT, R5, R8, PT ;  /* 0x000000080500720c */ /* 0x000fda0003f06070 */
[----:B------:R-:W-:Y:S01]  /*0490*/  @P0 VIADD R4, R4, 0x1 ;  /* 0x0000000104040836 */ /* 0x000fe20000000000 */
[----:B0-----:R-:W-:-:S03]  /*04a0*/  IADD3 R2, P0, PT, R2, UR8, RZ ;  /* 0x0000000802027c10 */ /* 0x001fc6000ff1e0ff */
[----:B------:R-:W-:Y:S01]  /*04b0*/  @!P1 IMAD.MOV R4, RZ, RZ, -R4 ;  /* 0x000000ffff049224 */ /* 0x000fe200078e0a04 */
[----:B------:R-:W-:Y:S02]  /*04c0*/  @!P2 LOP3.LUT R4, RZ, R10, RZ, 0x33, !PT ;  /* 0x0000000aff04a212 */ /* 0x000fe400078e33ff */
[----:B------:R-:W-:Y:S02]  /*04d0*/  IADD3.X R3, PT, PT, R7, UR9, RZ, P0, !PT ;  /* 0x0000000907037c10 */ /* 0x000fe400087fe4ff */
[----:B------:R-:W-:-:S05]  /*04e0*/  PRMT R5, R4, 0x9910, RZ ;  /* 0x0000991004057816 */ /* 0x000fca00000000ff */
[----:B------:R-:W-:-:S05]  /*04f0*/  IMAD R5, R0, R5, RZ ;  /* 0x0000000500057224 */ /* 0x000fca00078e02ff */
[----:B------:R-:W-:Y:S01]  /*0500*/  STG.E.U8 desc[UR4][R2.64], R5 ;  /* 0x0000000502007986 */ /* 0x000fe2000c101104 */
[----:B------:R-:W-:Y:S05]  /*0510*/  EXIT ;  /* 0x000000000000794d */ /* 0x000fea0003800000 */
.L_x_0:
[----:B------:R-:W1:Y:S02]  /*0520*/  LDC R4, c[0x0][0x3b4] ;  /* 0x0000ed00ff047b82 */ /* 0x000e640000000800 */
[----:B-1----:R-:W-:-:S05]  /*0530*/  VIADD R2, R4, UR7 ;  /* 0x0000000704027c36 */ /* 0x002fca0008000000 */
[----:B------:R-:W-:-:S04]  /*0540*/  ISETP.GE.AND P0, PT, R3, R2, PT ;  /* 0x000000020300720c */ /* 0x000fc80003f06270 */
[----:B------:R-:W-:-:S04]  /*0550*/  ISETP.GE.OR P0, PT, R0, UR6, P0 ;  /* 0x0000000600007c0c */ /* 0x000fc80008706670 */
[----:B------:R-:W-:-:S13]  /*0560*/  ISETP.LT.OR P0, PT, R3, UR7, P0 ;  /* 0x0000000703007c0c */ /* 0x000fda0008701670 */
[----:B0-----:R-:W-:Y:S05]  /*0570*/  @P0 EXIT ;  /* 0x000000000000094d */ /* 0x001fea0003800000 */
[----:B------:R-:W-:-:S04]  /*0580*/  VIADD R3, R3, -UR7 ;  /* 0x8000000703037c36 */ /* 0x000fc80008000000 */
[----:B------:R-:W-:-:S05]  /*0590*/  IMAD R0, R0, R4, R3 ;  /* 0x0000000400007224 */ /* 0x000fca00078e0203 */
[----:B------:R-:W-:-:S04]  /*05a0*/  SHF.R.S32.HI R5, RZ, 0x1f, R0 ;  /* 0x0000001fff057819 */ /* 0x000fc80000011400 */
[----:B------:R-:W-:-:S04]  /*05b0*/  LEA.HI R2, R5, R0, RZ, 0x5 ;  /* 0x0000000005027211 */ /* 0x000fc800078f28ff */
[----:B------:R-:W-:-:S04]  /*05c0*/  SHF.R.U32.HI R4, RZ, 0x5, R2 ;  /* 0x00000005ff047819 */ /* 0x000fc80000011602 */
[----:B------:R-:W-:-:S04]  /*05d0*/  LOP3.LUT R2, R4, 0x1, RZ, 0xc0, !PT ;  /* 0x0000000104027812 */ /* 0x000fc800078ec0ff */
[----:B------:R-:W-:-:S13]  /*05e0*/  ISETP.NE.U32.AND P0, PT, R2, 0x1, PT ;  /* 0x000000010200780c */ /* 0x000fda0003f05070 */
[----:B------:R-:W-:Y:S05]  /*05f0*/  @!P0 BRA `(.L_x_5) ;  /* 0x0000000000908947 */ /* 0x000fea0003800000 */
[----:B------:R-:W0:Y:S02]  /*0600*/  LDC.64 R2, c[0x0][0x390] ;  /* 0x0000e400ff027b82 */ /* 0x000e240000000a00 */
[----:B0-----:R-:W-:-:S05]  /*0610*/  IMAD.WIDE R2, R0, 0x4, R2 ;  /* 0x0000000400027825 */ /* 0x001fca00078e0202 */
[----:B------:R-:W2:Y:S01]  /*0620*/  LDG.E R4, desc[UR4][R2.64] ;  /* 0x0000000402047981 */ /* 0x000ea2000c1e1900 */
[----:B------:R-:W-:Y:S01]  /*0630*/  BSSY.RECONVERGENT B0, `(.L_x_6) ;  /* 0x000000b000007945 */ /* 0x000fe20003800200 */
[----:B------:R-:W-:Y:S01]  /*0640*/  IMAD.MOV.U32 R6, RZ, RZ, RZ ;  /* 0x000000ffff067224 */ /* 0x000fe200078e00ff */
[----:B--2---:R-:W-:-:S04]  /*0650*/  LEA.HI.SX32 R5, R4, R4, 0x1f ;  /* 0x0000000404057211 */ /* 0x004fc800078ffaff */
[----:B------:R-:W-:-:S04]  /*0660*/  LEA.HI.SX32 R5, R4, R5, 0x1d ;  /* 0x0000000504057211 */ /* 0x000fc800078feaff */
[----:B------:R-:W-:-:S05]  /*0670*/  LEA.HI.SX32 R5, R4, R5, 0x1c ;  /* 0x0000000504057211 */ /* 0x000fca00078fe2ff */
[----:B------:R-:W-:-:S07]  /*0680*/  IMAD.MOV R7, RZ, RZ, -R5 ;  /* 0x000000ffff077224 */ /* 0x000fce00078e0a05 */
.L_x_7:
[----:B------:R-:W-:-:S04]  /*0690*/  SHF.R.S32.HI R2, RZ, R6, R7 ;  /* 0x00000006ff027219 */ /* 0x000fc80000011407 */
[----:B------:R-:W-:Y:S01]  /*06a0*/  ISETP.GT.AND P0, PT, R2, 0x1, PT ;  /* 0x000000010200780c */ /* 0x000fe20003f04270 */
[----:B------:R-:W-:Y:S02]  /*06b0*/  IMAD.MOV.U32 R2, RZ, RZ, R6 ;  /* 0x000000ffff027224 */ /* 0x000fe400078e0006 */
[----:B------:R-:W-:-:S10]  /*06c0*/  VIADD R6, R6, 0x1 ;  /* 0x0000000106067836 */ /* 0x000fd40000000000 */
[----:B------:R-:W-:Y:S05]  /*06d0*/  @P0 BRA `(.L_x_7) ;  /* 0xfffffffc00ec0947 */ /* 0x000fea000383ffff */
[----:B------:R-:W-:Y:S05]  /*06e0*/  BSYNC.RECONVERGENT B0 ;  /* 0x0000000000007941 */ /* 0x000fea0003800200 */
.L_x_6:
[----:B------:R-:W-:Y:S02]  /*06f0*/  MOV R3, 0xffffffff ;  /* 0xffffffff00037802 */ /* 0x000fe40000000f00 */
[----:B------:R-:W-:Y:S02]  /*0700*/  LOP3.LUT R5, RZ, R5, RZ, 0x33, !PT ;  /* 0x00000005ff057212 */ /* 0x000fe400078e33ff */
[----:B------:R-:W-:-:S05]  /*0710*/  SHF.L.U32 R2, R3, R2, RZ ;  /* 0x0000000203027219 */ /* 0x000fca00000006ff */
[----:B------:R-:W-:-:S05]  /*0720*/  IMAD.IADD R7, R2, 0x1, R5 ;  /* 0x0000000102077824 */ /* 0x000fca00078e0205 */
[-C--:B------:R-:W-:Y:S02]  /*0730*/  IABS R3, R7.reuse ;  /* 0x0000000700037213 */ /* 0x080fe40000000000 */
[----:B------:R-:W-:Y:S02]  /*0740*/  LOP3.LUT R6, RZ, R7, RZ, 0x33, !PT ;  /* 0x00000007ff067212 */ /* 0x000fe400078e33ff */
[C---:B------:R-:W-:Y:S02]  /*0750*/  ISETP.GT.U32.AND P2, PT, R3.reuse, 0x1, PT ;  /* 0x000000010300780c */ /* 0x040fe40003f44070 */
[----:B------:R-:W-:Y:S02]  /*0760*/  IADD3 R2, PT, PT, -R3, 0x1, RZ ;  /* 0x0000000103027810 */ /* 0x000fe40007ffe1ff */
[----:B------:R-:W-:Y:S02]  /*0770*/  ISETP.GE.AND P0, PT, R6, RZ, PT ;  /* 0x000000ff0600720c */ /* 0x000fe40003f06270 */
[----:B------:R-:W-:-:S02]  /*0780*/  SEL R2, R2, 0x1, !P2 ;  /* 0x0000000102027807 */ /* 0x000fc40005000000 */
[----:B------:R-:W-:Y:S02]  /*0790*/  SEL R5, RZ, 0x1, P2 ;  /* 0x00000001ff057807 */ /* 0x000fe40001000000 */
[----:B------:R-:W-:Y:S02]  /*07a0*/  ISETP.GE.U32.AND P1, PT, R2, R3, PT ;  /* 0x000000030200720c */ /* 0x000fe40003f26070 */
[----:B------:R-:W0:Y:S11]  /*07b0*/  LDC.64 R2, c[0x0][0x398] ;  /* 0x0000e600ff027b82 */ /* 0x000e360000000a00 */
[----:B------:R-:W-:Y:S01]  /*07c0*/  @P1 VIADD R5, R5, 0x1 ;  /* 0x0000000105051836 */ /* 0x000fe20000000000 */
[----:B------:R-:W-:-:S03]  /*07d0*/  ISETP.NE.AND P1, PT, R7, RZ, PT ;  /* 0x000000ff0700720c */ /* 0x000fc60003f25270 */
[----:B------:R-:W-:-:S05]  /*07e0*/  @!P0 IMAD.MOV R5, RZ, RZ, -R5 ;  /* 0x000000ffff058224 */ /* 0x000fca00078e0a05 */
[----:B------:R-:W-:Y:S01]  /*07f0*/  SEL R5, R6, R5, !P1 ;  /* 0x0000000506057207 */ /* 0x000fe20004800000 */
[----:B0-----:R-:W-:-:S04]  /*0800*/  IMAD.WIDE R2, R0, 0x4, R2 ;  /* 0x0000000400027825 */ /* 0x001fc800078e0202 */
[----:B------:R-:W-:-:S05]  /*0810*/  IMAD R5, R4, R5, RZ ;  /* 0x0000000504057224 */ /* 0x000fca00078e02ff */
[----:B------:R-:W-:Y:S01]  /*0820*/  STG.E desc[UR4][R2.64], R5 ;  /* 0x0000000502007986 */ /* 0x000fe2000c101904 */
[----:B------:R-:W-:Y:S05]  /*0830*/  EXIT ;  /* 0x000000000000794d */ /* 0x000fea0003800000 */
.L_x_5:
[----:B------:R-:W0:Y:S01]  /*0840*/  LDC.64 R2, c[0x0][0x3a0] ;  /* 0x0000e800ff027b82 */ /* 0x000e220000000a00 */
[----:B------:R-:W-:-:S04]  /*0850*/  LEA.HI R5, R5, R0, RZ, 0x6 ;  /* 0x0000000005057211 */ /* 0x000fc800078f30ff */
[----:B------:R-:W-:-:S05]  /*0860*/  LEA.HI.SX32 R5, R5, -R4, 0x1a ;  /* 0x8000000405057211 */ /* 0x000fca00078fd2ff */
[----:B------:R-:W-:-:S04]  /*0870*/  IMAD R5, R5, 0x20, R0 ;  /* 0x0000002005057824 */ /* 0x000fc800078e0200 */
[----:B0-----:R-:W-:-:S05]  /*0880*/  IMAD.WIDE R2, R5, 0x4, R2 ;  /* 0x0000000405027825 */ /* 0x001fca00078e0202 */
[----:B------:R0:W2:Y:S01]  /*0890*/  LDG.E R4, desc[UR4][R2.64] ;  /* 0x0000000402047981 */ /* 0x0000a2000c1e1900 */
[----:B------:R-:W-:Y:S02]  /*08a0*/  IMAD.MOV.U32 R10, RZ, RZ, 0x3c80f082 ;  /* 0x3c80f082ff0a7424 */ /* 0x000fe400078e00ff */
[----:B------:R-:W-:Y:S01]  /*08b0*/  IMAD.MOV.U32 R11, RZ, RZ, 0x3f800000 ;  /* 0x3f800000ff0b7424 */ /* 0x000fe200078e00ff */
[----:B0-----:R-:W0:Y:S02]  /*08c0*/  LDC.64 R2, c[0x0][0x3a8] ;  /* 0x0000ea00ff027b82 */ /* 0x001e240000000a00 */
[----:B0-----:R-:W-:-:S04]  /*08d0*/  IMAD.WIDE R2, R5, 0x4, R2 ;  /* 0x0000000405027825 */ /* 0x001fc800078e0202 */
[----:B--2---:R-:W-:-:S04]  /*08e0*/  FMUL R7, R4, 0.044714998453855514526 ;  /* 0x3d37271304077820 */ /* 0x004fc80000400000 */
[----:B------:R-:W-:-:S04]  /*08f0*/  FMUL R7, R4, R7 ;  /* 0x0000000704077220 */ /* 0x000fc80000400000 */
[C---:B------:R-:W-:Y:S01]  /*0900*/  FFMA R7, R4.reuse, R7, R4 ;  /* 0x0000000704077223 */ /* 0x040fe20000000004 */
[----:B------:R-:W-:-:S03]  /*0910*/  FMUL R4, R4, 0.5 ;  /* 0x3f00000004047820 */ /* 0x000fc60000400000 */
[----:B------:R-:W-:-:S04]  /*0920*/  FMUL R7, R7, 0.79788452386856079102 ;  /* 0x3f4c422907077820 */ /* 0x000fc80000400000 */
[C---:B------:R-:W-:Y:S01]  /*0930*/  FMUL R0, |R7|.reuse, 2.8853900432586669922 ;  /* 0x4038aa3b07007820 */ /* 0x040fe20000400200 */
[C---:B------:R-:W-:Y:S01]  /*0940*/  FMUL R9, R7.reuse, R7 ;  /* 0x0000000707097220 */ /* 0x040fe20000400000 */
[C---:B------:R-:W-:Y:S02]  /*0950*/  FSETP.GE.AND P1, PT, |R7|.reuse, 0.60000002384185791016, PT ;  /* 0x3f19999a0700780b */ /* 0x040fe40003f26200 */
[----:B------:R-:W-:Y:S01]  /*0960*/  FSETP.GE.AND P0, PT, |R7|, 9.010913848876953125, PT ;  /* 0x41102cb40700780b */ /* 0x000fe20003f06200 */
[C---:B------:R-:W-:Y:S01]  /*0970*/  FFMA R10, R9.reuse, R10, -0.052303962409496307373 ;  /* 0xbd563cae090a7423 */ /* 0x040fe2000000000a */
[----:B------:R-:W0:Y:S02]  /*0980*/  MUFU.EX2 R0, R0 ;  /* 0x0000000000007308 */ /* 0x000e240000000800 */
[----:B0-----:R-:W-:Y:S01]  /*0990*/  FADD R6, R0, 1 ;  /* 0x3f80000000067421 */ /* 0x001fe20000000000 */
[----:B------:R-:W-:-:S04]  /*09a0*/  FFMA R0, R9, R10, 0.1331529766321182251 ;  /* 0x3e08594109007423 */ /* 0x000fc8000000000a */
[C---:B------:R-:W-:Y:S01]  /*09b0*/  FFMA R0, R9.reuse, R0, -0.33332768082618713379 ;  /* 0xbeaaa9ed09007423 */ /* 0x040fe20000000000 */
[----:B------:R-:W0:Y:S03]  /*09c0*/  MUFU.RCP R6, R6 ;  /* 0x0000000600067308 */ /* 0x000e260000001000 */
[----:B------:R-:W-:Y:S01]  /*09d0*/  FFMA R0, R9, R0, RZ ;  /* 0x0000000009007223 */ /* 0x000fe200000000ff */
[----:B0-----:R-:W-:-:S05]  /*09e0*/  FFMA R8, R6, -2, R11 ;  /* 0xc000000006087823 */ /* 0x001fca000000000b */
[----:B------:R-:W-:-:S04]  /*09f0*/  FSEL R8, R8, 1, !P0 ;  /* 0x3f80000008087808 */ /* 0x000fc80004000000 */
[--C-:B------:R-:W-:Y:S01]  /*0a00*/  LOP3.LUT R8, R8, 0x80000000, R7.reuse, 0xb8, !PT ;  /* 0x8000000008087812 */ /* 0x100fe200078eb807 */
[----:B------:R-:W-:-:S04]  /*0a10*/  @!P1 FFMA R8, R7, R0, R7 ;  /* 0x0000000007089223 */ /* 0x000fc80000000007 */
[----:B------:R-:W-:-:S04]  /*0a20*/  FADD R7, R8, 1 ;  /* 0x3f80000008077421 */ /* 0x000fc80000000000 */
[----:B------:R-:W-:-:S05]  /*0a30*/  FMUL R7, R4, R7 ;  /* 0x0000000704077220 */ /* 0x000fca0000400000 */
[----:B------:R-:W-:Y:S01]  /*0a40*/  STG.E desc[UR4][R2.64], R7 ;  /* 0x0000000702007986 */ /* 0x000fe2000c101904 */
[----:B------:R-:W-:Y:S05]  /*0a50*/  EXIT ;  /* 0x000000000000794d */ /* 0x000fea0003800000 */
.L_x_8:
[----:B------:R-:W-:-:S00]  /*0a60*/  BRA `(.L_x_8) ;  /* 0xfffffffc00fc7947 */ /* 0x000fc0000383ffff */
[----:B------:R-:W-:-:S00]  /*0a70*/  NOP ;  /* 0x0000000000007918 */ /* 0x000fc00000000000 */
        /* <DEDUP_REMOVED lines=8> */
.L_x_9:


//--------------------- .nv.shared.reserved.0     --------------------------
	.section	.nv.shared.reserved.0,"aw",@nobits
	.weak		__nv_reservedSMEM_offset_0_alias
	.size		__nv_reservedSMEM_offset_0_alias, 0, 64
	.other		__nv_reservedSMEM_offset_0_alias,@"STO_CUDA_RESERVED_SHARED STV_DEFAULT"
__nv_reservedSMEM_offset_0_alias:
	.zero		0
	.zero		64


//--------------------- .nv.constant0._Z14TC_INT_FP_GeluPaS_PiS0_PfS1_iii --------------------------
	.section	.nv.constant0._Z14TC_INT_FP_GeluPaS_PiS0_PfS1_iii,"a",@progbits
	.sectionflags	@""
	.align	4
.nv.constant0._Z14TC_INT_FP_GeluPaS_PiS0_PfS1_iii:
	.zero		956


//--------------------- SYMBOLS --------------------------

	.type		.nv.reservedSmem.offset0,@object
	.size		.nv.reservedSmem.offset0,0x4
